	.headerflags	@"EF_CUDA_TEXMODE_UNIFIED EF_CUDA_64BIT_ADDRESS EF_CUDA_ACCELERATORS EF_CUDA_SM90 EF_CUDA_VIRTUAL_SM(EF_CUDA_SM90)"
	.elftype	@"ET_EXEC"


//--------------------- .nv.info                  --------------------------
	.section	.nv.info,"",@"SHT_CUDA_INFO"
	.align	4


	//----- nvinfo : EIATTR_REGCOUNT
	.align		4
        /*0000*/ 	.byte	0x04, 0x2f
        /*0002*/ 	.short	(.L_1 - .L_0)
	.align		4
.L_0:
        /*0004*/ 	.word	index@(triton_poi_fused_div_sub_5)
        /*0008*/ 	.word	0x00000013


	//----- nvinfo : EIATTR_MIN_STACK_SIZE
	.align		4
.L_1:
        /*000c*/ 	.byte	0x04, 0x12
        /*000e*/ 	.short	(.L_3 - .L_2)
	.align		4
.L_2:
        /*0010*/ 	.word	index@(triton_poi_fused_div_sub_5)
        /*0014*/ 	.word	0x00000000


	//----- nvinfo : EIATTR_FRAME_SIZE
	.align		4
.L_3:
        /*0018*/ 	.byte	0x04, 0x11
        /*001a*/ 	.short	(.L_5 - .L_4)
	.align		4
.L_4:
        /*001c*/ 	.word	index@(triton_poi_fused_div_sub_5)
        /*0020*/ 	.word	0x00000000


	//----- nvinfo : EIATTR_MIN_STACK_SIZE
	.align		4
.L_5:
        /*0024*/ 	.byte	0x04, 0x12
        /*0026*/ 	.short	(.L_7 - .L_6)
	.align		4
.L_6:
        /*0028*/ 	.word	index@(triton_poi_fused_div_sub_5)
        /*002c*/ 	.word	0x00000000
.L_7:


//--------------------- .nv.info.triton_poi_fused_div_sub_5 --------------------------
	.section	.nv.info.triton_poi_fused_div_sub_5,"",@"SHT_CUDA_INFO"
	.sectionflags	@""
	.align	4


	//----- nvinfo : EIATTR_CUDA_API_VERSION
	.align		4
        /*0000*/ 	.byte	0x04, 0x37
        /*0002*/ 	.short	(.L_9 - .L_8)
.L_8:
        /*0004*/ 	.word	0x0000007c


	//----- nvinfo : EIATTR_KPARAM_INFO
	.align		4
.L_9:
        /*0008*/ 	.byte	0x04, 0x17
        /*000a*/ 	.short	(.L_11 - .L_10)
.L_10:
        /*000c*/ 	.word	0x00000000
        /*0010*/ 	.short	0x0005
        /*0012*/ 	.short	0x0024
        /*0014*/ 	.byte	0x00, 0xf0, 0x11, 0x00


	//----- nvinfo : EIATTR_KPARAM_INFO
	.align		4
.L_11:
        /*0018*/ 	.byte	0x04, 0x17
        /*001a*/ 	.short	(.L_13 - .L_12)
.L_12:
        /*001c*/ 	.word	0x00000000
        /*0020*/ 	.short	0x0004
        /*0022*/ 	.short	0x0020
        /*0024*/ 	.byte	0x00, 0xf0, 0x11, 0x00


	//----- nvinfo : EIATTR_KPARAM_INFO
	.align		4
.L_13:
        /*0028*/ 	.byte	0x04, 0x17
        /*002a*/ 	.short	(.L_15 - .L_14)
.L_14:
        /*002c*/ 	.word	0x00000000
        /*0030*/ 	.short	0x0003
        /*0032*/ 	.short	0x0018
        /*0034*/ 	.byte	0x00, 0xf4, 0x21, 0x00


	//----- nvinfo : EIATTR_KPARAM_INFO
	.align		4
.L_15:
        /*0038*/ 	.byte	0x04, 0x17
        /*003a*/ 	.short	(.L_17 - .L_16)
.L_16:
        /*003c*/ 	.word	0x00000000
        /*0040*/ 	.short	0x0002
        /*0042*/ 	.short	0x0010
        /*0044*/ 	.byte	0x00, 0xf4, 0x21, 0x00


	//----- nvinfo : EIATTR_KPARAM_INFO
	.align		4
.L_17:
        /*0048*/ 	.byte	0x04, 0x17
        /*004a*/ 	.short	(.L_19 - .L_18)
.L_18:
        /*004c*/ 	.word	0x00000000
        /*0050*/ 	.short	0x0001
        /*0052*/ 	.short	0x0008
        /*0054*/ 	.byte	0x00, 0xf4, 0x21, 0x00


	//----- nvinfo : EIATTR_KPARAM_INFO
	.align		4
.L_19:
        /*0058*/ 	.byte	0x04, 0x17
        /*005a*/ 	.short	(.L_21 - .L_20)
.L_20:
        /*005c*/ 	.word	0x00000000
        /*0060*/ 	.short	0x0000
        /*0062*/ 	.short	0x0000
        /*0064*/ 	.byte	0x00, 0xf4, 0x21, 0x00


	//----- nvinfo : EIATTR_SPARSE_MMA_MASK
	.align		4
.L_21:
        /*0068*/ 	.byte	0x03, 0x50
        /*006a*/ 	.short	0x0000


	//----- nvinfo : EIATTR_MAXREG_COUNT
	.align		4
        /*006c*/ 	.byte	0x03, 0x1b
        /*006e*/ 	.short	0x00ff


	//----- nvinfo : EIATTR_EXIT_INSTR_OFFSETS
	.align		4
        /*0070*/ 	.byte	0x04, 0x1c
        /*0072*/ 	.short	(.L_23 - .L_22)


	//   ....[0]....
.L_22:
        /*0074*/ 	.word	0x000004c0


	//   ....[1]....
        /*0078*/ 	.word	0x00000550


	//----- nvinfo : EIATTR_REQNTID
	.align		4
.L_23:
        /*007c*/ 	.byte	0x04, 0x10
        /*007e*/ 	.short	(.L_25 - .L_24)
.L_24:
        /*0080*/ 	.word	0x00000080
        /*0084*/ 	.word	0x00000001
        /*0088*/ 	.word	0x00000001


	//----- nvinfo : EIATTR_CBANK_PARAM_SIZE
	.align		4
.L_25:
        /*008c*/ 	.byte	0x03, 0x19
        /*008e*/ 	.short	0x0028


	//----- nvinfo : EIATTR_PARAM_CBANK
	.align		4
        /*0090*/ 	.byte	0x04, 0x0a
        /*0092*/ 	.short	(.L_27 - .L_26)
	.align		4
.L_26:
        /*0094*/ 	.word	index@(.nv.constant0.triton_poi_fused_div_sub_5)
        /*0098*/ 	.short	0x0210
        /*009a*/ 	.short	0x0028


	//----- nvinfo : EIATTR_SW_WAR
	.align		4
.L_27:
        /*009c*/ 	.byte	0x04, 0x36
        /*009e*/ 	.short	(.L_29 - .L_28)
.L_28:
        /*00a0*/ 	.word	0x00000008
.L_29:


//--------------------- .nv.callgraph             --------------------------
	.section	.nv.callgraph,"",@"SHT_CUDA_CALLGRAPH"
	.align	4
	.sectionentsize	8
	.align		4
        /*0000*/ 	.word	0x00000000
	.align		4
        /*0004*/ 	.word	0xffffffff
	.align		4
        /*0008*/ 	.word	0x00000000
	.align		4
        /*000c*/ 	.word	0xfffffffe
	.align		4
        /*0010*/ 	.word	0x00000000
	.align		4
        /*0014*/ 	.word	0xfffffffd
	.align		4
        /*0018*/ 	.word	0x00000000
	.align		4
        /*001c*/ 	.word	0xfffffffc


//--------------------- .text.triton_poi_fused_div_sub_5 --------------------------
	.section	.text.triton_poi_fused_div_sub_5,"ax",@progbits
	.sectionflags	@"SHF_BARRIERS=1"
	.align	128
        .global         triton_poi_fused_div_sub_5
        .type           triton_poi_fused_div_sub_5,@function
        .size           triton_poi_fused_div_sub_5,(.L_x_1 - triton_poi_fused_div_sub_5)
        .other          triton_poi_fused_div_sub_5,@"STO_CUDA_ENTRY STV_DEFAULT"
triton_poi_fused_div_sub_5:
.text.triton_poi_fused_div_sub_5:
[----:B------:R-:W0:Y:S02]  /*0000*/  LDC R1, c[0x0][0x28] ;  /* 0x00000a00ff017b82 */ /* 0x000e240000000800 */
[----:B------:R-:W1:Y:S01]  /*0010*/  S2R R4, SR_TID.X ;  /* 0x0000000000047919 */ /* 0x000e620000002100 */
[----:B------:R-:W2:Y:S01]  /*0020*/  LDC.64 R10, c[0x0][0x220] ;  /* 0x00008800ff0a7b82 */ /* 0x000ea20000000a00 */
[----:B------:R-:W-:Y:S01]  /*0030*/  IMAD.MOV.U32 R16, RZ, RZ, RZ ;  /* 0x000000ffff107224 */ /* 0x000fe200078e00ff */
[----:B------:R-:W-:Y:S01]  /*0040*/  ULDC.64 UR6, c[0x0][0x208] ;  /* 0x0000820000067ab9 */ /* 0x000fe20000000a00 */
[----:B------:R-:W3:Y:S01]  /*0050*/  S2R R0, SR_CTAID.Y ;  /* 0x0000000000007919 */ /* 0x000ee20000002600 */
[----:B------:R-:W4:Y:S04]  /*0060*/  S2R R12, SR_CTAID.X ;  /* 0x00000000000c7919 */ /* 0x000f280000002500 */
[----:B------:R-:W5:Y:S01]  /*0070*/  LDC.64 R8, c[0x0][0x210] ;  /* 0x00008400ff087b82 */ /* 0x000f620000000a00 */
[----:B-1----:R-:W-:Y:S01]  /*0080*/  SHF.R.U32.HI R5, RZ, 0x3, R4 ;  /* 0x00000003ff057819 */ /* 0x002fe20000011604 */
[----:B---3--:R-:W-:-:S03]  /*0090*/  IMAD.SHL.U32 R0, R0, 0x10, RZ ;  /* 0x0000001000007824 */ /* 0x008fc600078e00ff */
[----:B------:R-:W-:-:S04]  /*00a0*/  SGXT.U32 R5, R5, 0x4 ;  /* 0x000000040505781a */ /* 0x000fc80000000000 */
[----:B------:R-:W-:-:S04]  /*00b0*/  LOP3.LUT R6, R0, R5, RZ, 0xfc, !PT ;  /* 0x0000000500067212 */ /* 0x000fc800078efcff */
[C---:B------:R-:W-:Y:S01]  /*00c0*/  ISETP.GE.AND P1, PT, R6.reuse, 0xc, PT ;  /* 0x0000000c0600780c */ /* 0x040fe20003f26270 */
[----:B------:R-:W-:-:S05]  /*00d0*/  IMAD.HI R2, R6, 0x55555556, RZ ;  /* 0x5555555606027827 */ /* 0x000fca00078e02ff */
[----:B------:R-:W-:Y:S02]  /*00e0*/  LEA.HI R7, R2, R2, RZ, 0x1 ;  /* 0x0000000202077211 */ /* 0x000fe400078f08ff */
[----:B------:R-:W1:Y:S03]  /*00f0*/  LDC.64 R2, c[0x0][0x218] ;  /* 0x00008600ff027b82 */ /* 0x000e660000000a00 */
[----:B------:R-:W-:Y:S01]  /*0100*/  IMAD R15, R7, -0x3, R6 ;  /* 0xfffffffd070f7824 */ /* 0x000fe200078e0206 */
[----:B----4-:R-:W-:Y:S01]  /*0110*/  SHF.L.U32 R7, R12, 0x4, RZ ;  /* 0x000000040c077819 */ /* 0x010fe200000006ff */
[----:B------:R-:W-:Y:S02]  /*0120*/  IMAD.SHL.U32 R12, R4, 0x2, RZ ;  /* 0x00000002040c7824 */ /* 0x000fe400078e00ff */
[----:B--2---:R-:W-:-:S05]  /*0130*/  IMAD.WIDE R10, R15, 0x4, R10 ;  /* 0x000000040f0a7825 */ /* 0x004fca00078e020a */
[----:B------:R2:W3:Y:S01]  /*0140*/  @!P1 LDG.E.EL R16, desc[UR6][R10.64] ;  /* 0x000000060a109981 */ /* 0x0004e2000c2e1900 */
[----:B------:R-:W-:-:S04]  /*0150*/  LOP3.LUT R13, R7, 0xe, R12, 0xf8, !PT ;  /* 0x0000000e070d7812 */ /* 0x000fc800078ef80c */
[----:B------:R-:W-:Y:S02]  /*0160*/  ISETP.GE.AND P0, PT, R13, 0x10, PT ;  /* 0x000000100d00780c */ /* 0x000fe40003f06270 */
[C---:B------:R-:W-:Y:S02]  /*0170*/  LEA R13, R6.reuse, R13, 0x4 ;  /* 0x0000000d060d7211 */ /* 0x040fe400078e20ff */
[----:B------:R-:W-:Y:S01]  /*0180*/  ISETP.LT.AND P0, PT, R6, 0xc, !P0 ;  /* 0x0000000c0600780c */ /* 0x000fe20004701270 */
[----:B------:R-:W-:Y:S02]  /*0190*/  IMAD.MOV.U32 R6, RZ, RZ, RZ ;  /* 0x000000ffff067224 */ /* 0x000fe400078e00ff */
[----:B-1----:R-:W-:Y:S01]  /*01a0*/  IMAD.WIDE R2, R15, 0x4, R2 ;  /* 0x000000040f027825 */ /* 0x002fe200078e0202 */
[----:B------:R-:W-:-:S03]  /*01b0*/  CS2R R14, SRZ ;  /* 0x00000000000e7805 */ /* 0x000fc6000001ff00 */
[----:B-----5:R-:W-:Y:S01]  /*01c0*/  IMAD.WIDE R8, R13, 0x4, R8 ;  /* 0x000000040d087825 */ /* 0x020fe200078e0208 */
[----:B------:R-:W4:Y:S05]  /*01d0*/  @!P1 LDG.E.EL R6, desc[UR6][R2.64] ;  /* 0x0000000602069981 */ /* 0x000f2a000c2e1900 */
[----:B------:R1:W4:Y:S01]  /*01e0*/  @P0 LDG.E.EL.64 R14, desc[UR6][R8.64] ;  /* 0x00000006080e0981 */ /* 0x000322000c2e1b00 */
[----:B------:R-:W5:Y:S01]  /*01f0*/  S2UR UR5, SR_CgaCtaId ;  /* 0x00000000000579c3 */ /* 0x000f620000008800 */
[----:B------:R-:W-:Y:S01]  /*0200*/  UMOV UR4, 0x400 ;  /* 0x0000040000047882 */ /* 0x000fe20000000000 */
[----:B------:R-:W-:-:S04]  /*0210*/  LOP3.LUT R12, R12, 0xfe, RZ, 0xc0, !PT ;  /* 0x000000fe0c0c7812 */ /* 0x000fc800078ec0ff */
[----:B------:R-:W-:Y:S01]  /*0220*/  IADD3 R12, R5, R12, RZ ;  /* 0x0000000c050c7210 */ /* 0x000fe20007ffe0ff */
[----:B-----5:R-:W-:-:S06]  /*0230*/  UPRMT UR4, UR5, 0x654, UR4 ;  /* 0x0000065405047896 */ /* 0x020fcc0008000004 */
[----:B--2---:R-:W-:Y:S02]  /*0240*/  LEA R11, R12, UR4, 0x2 ;  /* 0x000000040c0b7c11 */ /* 0x004fe4000f8e10ff */
[----:B-1----:R-:W-:-:S04]  /*0250*/  SHF.R.U32.HI R9, RZ, 0x4, R4 ;  /* 0x00000004ff097819 */ /* 0x002fc80000011604 */
[----:B------:R-:W-:-:S04]  /*0260*/  SGXT.U32 R9, R9, 0x3 ;  /* 0x000000030909781a */ /* 0x000fc80000000000 */
[----:B------:R-:W-:-:S05]  /*0270*/  LOP3.LUT R5, R0, R9, RZ, 0xfc, !PT ;  /* 0x0000000900057212 */ /* 0x000fca00078efcff */
[----:B------:R-:W-:Y:S01]  /*0280*/  IMAD.HI R8, R5, 0x55555556, RZ ;  /* 0x5555555605087827 */ /* 0x000fe200078e02ff */
[----:B------:R-:W-:-:S04]  /*0290*/  LOP3.LUT R7, R7, 0xf, R4, 0xf8, !PT ;  /* 0x0000000f07077812 */ /* 0x000fc800078ef804 */
[----:B------:R-:W-:Y:S02]  /*02a0*/  LEA.HI R8, R8, R8, RZ, 0x1 ;  /* 0x0000000808087211 */ /* 0x000fe400078f08ff */
[----:B------:R-:W-:Y:S02]  /*02b0*/  LOP3.LUT R0, R0, 0x8, R9, 0xfe, !PT ;  /* 0x0000000800007812 */ /* 0x000fe400078efe09 */
[C---:B---3--:R-:W-:Y:S02]  /*02c0*/  FSETP.GT.AND P0, PT, |R16|.reuse, 8.50705917302346158658e+37, PT ;  /* 0x7e8000001000780b */ /* 0x048fe40003f04200 */
[----:B------:R-:W-:-:S11]  /*02d0*/  FSETP.GEU.AND P1, PT, |R16|, 1.175494350822287508e-38, PT ;  /* 0x008000001000780b */ /* 0x000fd60003f2e200 */
[----:B------:R-:W-:-:S04]  /*02e0*/  @P0 FMUL R16, R16, 0.25 ;  /* 0x3e80000010100820 */ /* 0x000fc80000400000 */
[----:B------:R-:W-:-:S04]  /*02f0*/  @!P1 FMUL R16, R16, 16777216 ;  /* 0x4b80000010109820 */ /* 0x000fc80000400000 */
[----:B------:R-:W1:Y:S01]  /*0300*/  MUFU.RCP R10, R16 ;  /* 0x00000010000a7308 */ /* 0x000e620000001000 */
[C---:B----4-:R-:W-:Y:S01]  /*0310*/  FADD R14, -R6.reuse, R14 ;  /* 0x0000000e060e7221 */ /* 0x050fe20000000100 */
[----:B------:R-:W-:-:S03]  /*0320*/  FADD R15, -R6, R15 ;  /* 0x0000000f060f7221 */ /* 0x000fc60000000100 */
[----:B------:R-:W-:Y:S01]  /*0330*/  @P0 FMUL R14, R14, 0.25 ;  /* 0x3e8000000e0e0820 */ /* 0x000fe20000400000 */
[----:B------:R-:W-:-:S03]  /*0340*/  @P0 FMUL R15, R15, 0.25 ;  /* 0x3e8000000f0f0820 */ /* 0x000fc60000400000 */
[----:B------:R-:W-:Y:S01]  /*0350*/  @!P1 FMUL R14, R14, 16777216 ;  /* 0x4b8000000e0e9820 */ /* 0x000fe20000400000 */
[----:B------:R-:W-:-:S03]  /*0360*/  @!P1 FMUL R15, R15, 16777216 ;  /* 0x4b8000000f0f9820 */ /* 0x000fc60000400000 */
[C---:B-1----:R-:W-:Y:S01]  /*0370*/  FMUL R14, R10.reuse, R14 ;  /* 0x0000000e0a0e7220 */ /* 0x042fe20000400000 */
[----:B------:R-:W-:-:S04]  /*0380*/  FMUL R10, R10, R15 ;  /* 0x0000000f0a0a7220 */ /* 0x000fc80000400000 */
[----:B------:R-:W-:Y:S04]  /*0390*/  STS [R11], R14 ;  /* 0x0000000e0b007388 */ /* 0x000fe80000000800 */
[----:B------:R-:W-:Y:S01]  /*03a0*/  STS [R11+0x4], R10 ;  /* 0x0000040a0b007388 */ /* 0x000fe20000000800 */
[----:B------:R-:W-:-:S05]  /*03b0*/  LOP3.LUT R6, R4, 0x7f, RZ, 0xc0, !PT ;  /* 0x0000007f04067812 */ /* 0x000fca00078ec0ff */
[----:B------:R-:W-:-:S05]  /*03c0*/  IMAD.IADD R2, R9, 0x1, R6 ;  /* 0x0000000109027824 */ /* 0x000fca00078e0206 */
[----:B------:R-:W-:Y:S01]  /*03d0*/  LEA R12, R2, UR4, 0x2 ;  /* 0x00000004020c7c11 */ /* 0x000fe2000f8e10ff */
[----:B------:R-:W-:Y:S08]  /*03e0*/  BAR.SYNC.DEFER_BLOCKING 0x0 ;  /* 0x0000000000007b1d */ /* 0x000ff00000010000 */
[----:B------:R-:W1:Y:S01]  /*03f0*/  LDC.64 R2, c[0x0][0x228] ;  /* 0x00008a00ff027b82 */ /* 0x000e620000000a00 */
[----:B------:R-:W2:Y:S01]  /*0400*/  LDS R13, [R12] ;  /* 0x000000000c0d7984 */ /* 0x000ea20000000800 */
[----:B------:R-:W-:Y:S01]  /*0410*/  ISETP.GE.AND P0, PT, R7, 0x10, PT ;  /* 0x000000100700780c */ /* 0x000fe20003f06270 */
[----:B------:R-:W-:-:S03]  /*0420*/  IMAD R4, R8, -0x3, R5 ;  /* 0xfffffffd08047824 */ /* 0x000fc600078e0205 */
[----:B------:R-:W-:Y:S01]  /*0430*/  ISETP.LT.AND P1, PT, R5, 0xc, !P0 ;  /* 0x0000000c0500780c */ /* 0x000fe20004721270 */
[----:B------:R-:W-:Y:S01]  /*0440*/  IMAD R5, R7, 0x3, R4 ;  /* 0x0000000307057824 */ /* 0x000fe200078e0204 */
[----:B------:R-:W-:Y:S02]  /*0450*/  ISETP.LT.AND P0, PT, R0, 0xc, !P0 ;  /* 0x0000000c0000780c */ /* 0x000fe40004701270 */
[----:B------:R-:W-:Y:S01]  /*0460*/  LOP3.LUT R9, R6, 0x80, RZ, 0xfc, !PT ;  /* 0x0000008006097812 */ /* 0x000fe200078efcff */
[----:B------:R-:W-:-:S03]  /*0470*/  IMAD R5, R8, 0x30, R5 ;  /* 0x0000003008057824 */ /* 0x000fc600078e0205 */
[----:B------:R-:W-:Y:S01]  /*0480*/  LEA.HI R9, R9, R6, RZ, 0x1c ;  /* 0x0000000609097211 */ /* 0x000fe200078fe0ff */
[----:B-1----:R-:W-:-:S03]  /*0490*/  IMAD.WIDE R4, R5, 0x4, R2 ;  /* 0x0000000405047825 */ /* 0x002fc600078e0202 */
[----:B------:R-:W-:Y:S02]  /*04a0*/  LEA R9, R9, UR4, 0x2 ;  /* 0x0000000409097c11 */ /* 0x000fe4000f8e10ff */
[----:B--2---:R1:W-:Y:S01]  /*04b0*/  @P1 STG.E desc[UR6][R4.64], R13 ;  /* 0x0000000d04001986 */ /* 0x0043e2000c101906 */
[----:B------:R-:W-:Y:S05]  /*04c0*/  @!P0 EXIT ;  /* 0x000000000000894d */ /* 0x000fea0003800000 */
[----:B------:R-:W0:Y:S01]  /*04d0*/  LDS R9, [R9+0x200] ;  /* 0x0002000009097984 */ /* 0x000e220000000800 */
[----:B-1----:R-:W-:-:S05]  /*04e0*/  IMAD.HI R4, R0, 0x55555556, RZ ;  /* 0x5555555600047827 */ /* 0x002fca00078e02ff */
[----:B------:R-:W-:-:S05]  /*04f0*/  LEA.HI R5, R4, R4, RZ, 0x1 ;  /* 0x0000000404057211 */ /* 0x000fca00078f08ff */
[----:B------:R-:W-:-:S04]  /*0500*/  IMAD R0, R5, -0x3, R0 ;  /* 0xfffffffd05007824 */ /* 0x000fc800078e0200 */
[----:B------:R-:W-:-:S04]  /*0510*/  IMAD R0, R5, 0x30, R0 ;  /* 0x0000003005007824 */ /* 0x000fc800078e0200 */
[----:B------:R-:W-:-:S04]  /*0520*/  IMAD R7, R7, 0x3, R0 ;  /* 0x0000000307077824 */ /* 0x000fc800078e0200 */
[----:B------:R-:W-:-:S05]  /*0530*/  IMAD.WIDE R2, R7, 0x4, R2 ;  /* 0x0000000407027825 */ /* 0x000fca00078e0202 */
[----:B0-----:R-:W-:Y:S01]  /*0540*/  STG.E desc[UR6][R2.64], R9 ;  /* 0x0000000902007986 */ /* 0x001fe2000c101906 */
[----:B------:R-:W-:Y:S05]  /*0550*/  EXIT ;  /* 0x000000000000794d */ /* 0x000fea0003800000 */
.L_x_0:
[----:B------:R-:W-:-:S00]  /*0560*/  BRA `(.L_x_0) ;  /* 0xfffffffc00fc7947 */ /* 0x000fc0000383ffff */
[----:B------:R-:W-:-:S00]  /*0570*/  NOP ;  /* 0x0000000000007918 */ /* 0x000fc00000000000 */
        /* <DEDUP_REMOVED lines=8> */
.L_x_1:


//--------------------- .nv.shared.triton_poi_fused_div_sub_5 --------------------------
	.section	.nv.shared.triton_poi_fused_div_sub_5,"aw",@nobits
	.sectionflags	@""
	.align	16
	.zero		1024


//--------------------- .nv.constant0.triton_poi_fused_div_sub_5 --------------------------
	.section	.nv.constant0.triton_poi_fused_div_sub_5,"a",@progbits
	.sectionflags	@""
	.align	4
.nv.constant0.triton_poi_fused_div_sub_5:
	.zero		568
